//
// Generated by NVIDIA NVVM Compiler
//
// Compiler Build ID: CL-36424714
// Cuda compilation tools, release 13.0, V13.0.88
// Based on NVVM 20.0.0
//

.version 9.0
.target sm_100
.address_size 64

	// .globl	_Z10orBitByBitPhS_S_i

.visible .entry _Z10orBitByBitPhS_S_i(
	.param .u64 .ptr .align 1 _Z10orBitByBitPhS_S_i_param_0,
	.param .u64 .ptr .align 1 _Z10orBitByBitPhS_S_i_param_1,
	.param .u64 .ptr .align 1 _Z10orBitByBitPhS_S_i_param_2,
	.param .u32 _Z10orBitByBitPhS_S_i_param_3
)
{
	.reg .pred 	%p<2>;
	.reg .b16 	%rs<4>;
	.reg .b32 	%r<18>;
	.reg .b64 	%rd<11>;

	ld.param.u64 	%rd1, [_Z10orBitByBitPhS_S_i_param_0];
	ld.param.u64 	%rd2, [_Z10orBitByBitPhS_S_i_param_1];
	ld.param.u64 	%rd3, [_Z10orBitByBitPhS_S_i_param_2];
	ld.param.u32 	%r2, [_Z10orBitByBitPhS_S_i_param_3];
	mov.u32 	%r3, %tid.x;
	mov.u32 	%r4, %tid.y;
	mov.u32 	%r5, %ntid.x;
	mov.u32 	%r6, %ntid.y;
	mov.u32 	%r7, %tid.z;
	mov.u32 	%r8, %ctaid.x;
	mov.u32 	%r9, %ctaid.y;
	mov.u32 	%r10, %nctaid.x;
	mov.u32 	%r11, %ctaid.z;
	mov.u32 	%r12, %nctaid.y;
	mad.lo.s32 	%r13, %r12, %r11, %r9;
	mad.lo.s32 	%r14, %r13, %r10, %r8;
	mov.u32 	%r15, %ntid.z;
	mad.lo.s32 	%r16, %r14, %r15, %r7;
	mad.lo.s32 	%r17, %r16, %r6, %r4;
	mad.lo.s32 	%r1, %r17, %r5, %r3;
	setp.ge.s32 	%p1, %r1, %r2;
	@%p1 bra 	$L__BB0_2;
	cvta.to.global.u64 	%rd4, %rd1;
	cvta.to.global.u64 	%rd5, %rd2;
	cvta.to.global.u64 	%rd6, %rd3;
	cvt.s64.s32 	%rd7, %r1;
	add.s64 	%rd8, %rd4, %rd7;
	ld.global.u8 	%rs1, [%rd8];
	add.s64 	%rd9, %rd5, %rd7;
	ld.global.u8 	%rs2, [%rd9];
	or.b16  	%rs3, %rs2, %rs1;
	add.s64 	%rd10, %rd6, %rd7;
	st.global.u8 	[%rd10], %rs3;
$L__BB0_2:
	ret;

}


// ===== COMPILED SASS (sm_100) =====

	.target	sm_100

	.elftype	@"ET_EXEC"


//--------------------- .note.nv.tkinfo           --------------------------
	.section	.note.nv.tkinfo,"",@"SHT_NOTE"
	.sectionflags	@"SHF_NOTE_NV_TKINFO"
	.tkinfo
        /*0018*/ 	.word	0x00000002
        /*0030*/ 	.string	""
        /*0030*/ 	.string	"ptxas"
        /*0030*/ 	.string	"Cuda compilation tools, release 13.0, V13.0.88"
        /*0030*/ 	.string	"Build cuda_13.0.r13.0/compiler.36424714_0"
        /*0030*/ 	.string	"-arch sm_100 -m 64 "



//--------------------- .note.nv.cuinfo           --------------------------
	.section	.note.nv.cuinfo,"",@"SHT_NOTE"
	.sectionflags	@"SHF_NOTE_NV_CUINFO"
        /*0018*/ 	.short	0x0002
        /*001a*/ 	.short	0x0064
        /*001c*/ 	.short	0x0082
	.zero		2


//--------------------- .nv.info                  --------------------------
	.section	.nv.info,"",@"SHT_CUDA_INFO"
	.align	4


	//----- nvinfo : EIATTR_REGCOUNT
	.align		4
        /*0000*/ 	.byte	0x04, 0x2f
        /*0002*/ 	.short	(.L_1 - .L_0)
	.align		4
.L_0:
        /*0004*/ 	.word	index@(_Z10orBitByBitPhS_S_i)
        /*0008*/ 	.word	0x0000000c


	//----- nvinfo : EIATTR_FRAME_SIZE
	.align		4
.L_1:
        /*000c*/ 	.byte	0x04, 0x11
        /*000e*/ 	.short	(.L_3 - .L_2)
	.align		4
.L_2:
        /*0010*/ 	.word	index@(_Z10orBitByBitPhS_S_i)
        /*0014*/ 	.word	0x00000000


	//----- nvinfo : EIATTR_MIN_STACK_SIZE
	.align		4
.L_3:
        /*0018*/ 	.byte	0x04, 0x12
        /*001a*/ 	.short	(.L_5 - .L_4)
	.align		4
.L_4:
        /*001c*/ 	.word	index@(_Z10orBitByBitPhS_S_i)
        /*0020*/ 	.word	0x00000000
.L_5:


//--------------------- .nv.compat                --------------------------
	.section	.nv.compat,"",@"SHT_CUDA_COMPAT_INFO"
	.align	4
        /*0000*/ 	.byte	0x02, 0x09, 0x00, 0x00, 0x02, 0x02, 0x01, 0x00, 0x02, 0x05, 0x05, 0x00, 0x03, 0x07, 0x01, 0x01
        /*0010*/ 	.byte	0x02, 0x03, 0x00, 0x00, 0x02, 0x06, 0x01, 0x00, 0x04, 0x0b, 0x08, 0x00, 0x09, 0x00, 0x00, 0x00
        /*0020*/ 	.byte	0x00, 0x00, 0x00, 0x00


//--------------------- .nv.info._Z10orBitByBitPhS_S_i --------------------------
	.section	.nv.info._Z10orBitByBitPhS_S_i,"",@"SHT_CUDA_INFO"
	.sectionflags	@""
	.align	4


	//----- nvinfo : EIATTR_CUDA_API_VERSION
	.align		4
        /*0000*/ 	.byte	0x04, 0x37
        /*0002*/ 	.short	(.L_7 - .L_6)
.L_6:
        /*0004*/ 	.word	0x00000082


	//----- nvinfo : EIATTR_KPARAM_INFO
	.align		4
.L_7:
        /*0008*/ 	.byte	0x04, 0x17
        /*000a*/ 	.short	(.L_9 - .L_8)
.L_8:
        /*000c*/ 	.word	0x00000000
        /*0010*/ 	.short	0x0003
        /*0012*/ 	.short	0x0018
        /*0014*/ 	.byte	0x00, 0xf0, 0x11, 0x00


	//----- nvinfo : EIATTR_KPARAM_INFO
	.align		4
.L_9:
        /*0018*/ 	.byte	0x04, 0x17
        /*001a*/ 	.short	(.L_11 - .L_10)
.L_10:
        /*001c*/ 	.word	0x00000000
        /*0020*/ 	.short	0x0002
        /*0022*/ 	.short	0x0010
        /*0024*/ 	.byte	0x00, 0xf5, 0x21, 0x00


	//----- nvinfo : EIATTR_KPARAM_INFO
	.align		4
.L_11:
        /*0028*/ 	.byte	0x04, 0x17
        /*002a*/ 	.short	(.L_13 - .L_12)
.L_12:
        /*002c*/ 	.word	0x00000000
        /*0030*/ 	.short	0x0001
        /*0032*/ 	.short	0x0008
        /*0034*/ 	.byte	0x00, 0xf5, 0x21, 0x00


	//----- nvinfo : EIATTR_KPARAM_INFO
	.align		4
.L_13:
        /*0038*/ 	.byte	0x04, 0x17
        /*003a*/ 	.short	(.L_15 - .L_14)
.L_14:
        /*003c*/ 	.word	0x00000000
        /*0040*/ 	.short	0x0000
        /*0042*/ 	.short	0x0000
        /*0044*/ 	.byte	0x00, 0xf5, 0x21, 0x00


	//----- nvinfo : EIATTR_SPARSE_MMA_MASK
	.align		4
.L_15:
        /*0048*/ 	.byte	0x03, 0x50
        /*004a*/ 	.short	0x0000


	//----- nvinfo : EIATTR_MAXREG_COUNT
	.align		4
        /*004c*/ 	.byte	0x03, 0x1b
        /*004e*/ 	.short	0x00ff


	//----- nvinfo : EIATTR_MERCURY_ISA_VERSION
	.align		4
        /*0050*/ 	.byte	0x03, 0x5f
        /*0052*/ 	.short	0x0101


	//----- nvinfo : EIATTR_VRC_CTA_INIT_COUNT
	.align		4
        /*0054*/ 	.byte	0x02, 0x4a
	.zero		1
	.zero		1


	//----- nvinfo : EIATTR_EXIT_INSTR_OFFSETS
	.align		4
        /*0058*/ 	.byte	0x04, 0x1c
        /*005a*/ 	.short	(.L_17 - .L_16)


	//   ....[0]....
.L_16:
        /*005c*/ 	.word	0x00000130


	//   ....[1]....
        /*0060*/ 	.word	0x00000220


	//----- nvinfo : EIATTR_CBANK_PARAM_SIZE
	.align		4
.L_17:
        /*0064*/ 	.byte	0x03, 0x19
        /*0066*/ 	.short	0x001c


	//----- nvinfo : EIATTR_PARAM_CBANK
	.align		4
        /*0068*/ 	.byte	0x04, 0x0a
        /*006a*/ 	.short	(.L_19 - .L_18)
	.align		4
.L_18:
        /*006c*/ 	.word	index@(.nv.constant0._Z10orBitByBitPhS_S_i)
        /*0070*/ 	.short	0x0380
        /*0072*/ 	.short	0x001c


	//----- nvinfo : EIATTR_SW_WAR
	.align		4
.L_19:
        /*0074*/ 	.byte	0x04, 0x36
        /*0076*/ 	.short	(.L_21 - .L_20)
.L_20:
        /*0078*/ 	.word	0x00000008
.L_21:


//--------------------- .nv.callgraph             --------------------------
	.section	.nv.callgraph,"",@"SHT_CUDA_CALLGRAPH"
	.align	4
	.sectionentsize	8
	.align		4
        /*0000*/ 	.word	0x00000000
	.align		4
        /*0004*/ 	.word	0xffffffff
	.align		4
        /*0008*/ 	.word	0x00000000
	.align		4
        /*000c*/ 	.word	0xfffffffe
	.align		4
        /*0010*/ 	.word	0x00000000
	.align		4
        /*0014*/ 	.word	0xfffffffd
	.align		4
        /*0018*/ 	.word	0x00000000
	.align		4
        /*001c*/ 	.word	0xfffffffc


//--------------------- .text._Z10orBitByBitPhS_S_i --------------------------
	.section	.text._Z10orBitByBitPhS_S_i,"ax",@progbits
	.align	128
        .global         _Z10orBitByBitPhS_S_i
        .type           _Z10orBitByBitPhS_S_i,@function
        .size           _Z10orBitByBitPhS_S_i,(.L_x_1 - _Z10orBitByBitPhS_S_i)
        .other          _Z10orBitByBitPhS_S_i,@"STO_CUDA_ENTRY STV_DEFAULT"
_Z10orBitByBitPhS_S_i:
.text._Z10orBitByBitPhS_S_i:
[----:B------:R-:W-:Y:S08]  /*0000*/  LDC R1, c[0x0][0x37c] ;  /* 0x0000df00ff017b82 */ /* 0x000ff00000000800 */
[----:B------:R-:W-:Y:S01]  /*0010*/  S2UR UR4, SR_CTAID.Y ;  /* 0x00000000000479c3 */ /* 0x000fe20000002600 */
[----:B------:R-:W0:Y:S01]  /*0020*/  S2R R0, SR_TID.Z ;  /* 0x0000000000007919 */ /* 0x000e220000002300 */
[----:B------:R-:W1:Y:S01]  /*0030*/  LDCU UR9, c[0x0][0x360] ;  /* 0x00006c00ff0977ac */ /* 0x000e620008000800 */
[----:B------:R-:W2:Y:S01]  /*0040*/  S2R R5, SR_TID.Y ;  /* 0x0000000000057919 */ /* 0x000ea20000002200 */
[----:B------:R-:W2:Y:S04]  /*0050*/  LDCU UR10, c[0x0][0x364] ;  /* 0x00006c80ff0a77ac */ /* 0x000ea80008000800 */
[----:B------:R-:W3:Y:S01]  /*0060*/  S2UR UR7, SR_CTAID.Z ;  /* 0x00000000000779c3 */ /* 0x000ee20000002700 */
[----:B------:R-:W1:Y:S01]  /*0070*/  S2R R3, SR_TID.X ;  /* 0x0000000000037919 */ /* 0x000e620000002100 */
[----:B------:R-:W4:Y:S01]  /*0080*/  LDCU UR6, c[0x0][0x370] ;  /* 0x00006e00ff0677ac */ /* 0x000f220008000800 */
[----:B------:R-:W3:Y:S05]  /*0090*/  LDCU UR8, c[0x0][0x374] ;  /* 0x00006e80ff0877ac */ /* 0x000eea0008000800 */
[----:B------:R-:W4:Y:S08]  /*00a0*/  S2UR UR5, SR_CTAID.X ;  /* 0x00000000000579c3 */ /* 0x000f300000002500 */
[----:B------:R-:W0:Y:S01]  /*00b0*/  LDC R7, c[0x0][0x368] ;  /* 0x0000da00ff077b82 */ /* 0x000e220000000800 */
[----:B---3--:R-:W-:-:S04]  /*00c0*/  UIMAD UR4, UR7, UR8, UR4 ;  /* 0x00000008070472a4 */ /* 0x008fc8000f8e0204 */
[----:B----4-:R-:W-:Y:S01]  /*00d0*/  UIMAD UR4, UR4, UR6, UR5 ;  /* 0x00000006040472a4 */ /* 0x010fe2000f8e0205 */
[----:B------:R-:W3:Y:S05]  /*00e0*/  LDCU UR5, c[0x0][0x398] ;  /* 0x00007300ff0577ac */ /* 0x000eea0008000800 */
[----:B0-----:R-:W-:-:S04]  /*00f0*/  IMAD R0, R7, UR4, R0 ;  /* 0x0000000407007c24 */ /* 0x001fc8000f8e0200 */
[----:B--2---:R-:W-:-:S04]  /*0100*/  IMAD R0, R0, UR10, R5 ;  /* 0x0000000a00007c24 */ /* 0x004fc8000f8e0205 */
[----:B-1----:R-:W-:-:S05]  /*0110*/  IMAD R0, R0, UR9, R3 ;  /* 0x0000000900007c24 */ /* 0x002fca000f8e0203 */
[----:B---3--:R-:W-:-:S13]  /*0120*/  ISETP.GE.AND P0, PT, R0, UR5, PT ;  /* 0x0000000500007c0c */ /* 0x008fda000bf06270 */
[----:B------:R-:W-:Y:S05]  /*0130*/  @P0 EXIT ;  /* 0x000000000000094d */ /* 0x000fea0003800000 */
[----:B------:R-:W0:Y:S01]  /*0140*/  LDCU.128 UR8, c[0x0][0x380] ;  /* 0x00007000ff0877ac */ /* 0x000e220008000c00 */
[----:B------:R-:W-:Y:S01]  /*0150*/  SHF.R.S32.HI R7, RZ, 0x1f, R0 ;  /* 0x0000001fff077819 */ /* 0x000fe20000011400 */
[----:B------:R-:W1:Y:S01]  /*0160*/  LDCU.64 UR4, c[0x0][0x358] ;  /* 0x00006b00ff0477ac */ /* 0x000e620008000a00 */
[----:B------:R-:W2:Y:S01]  /*0170*/  LDCU.64 UR6, c[0x0][0x390] ;  /* 0x00007200ff0677ac */ /* 0x000ea20008000a00 */
[C---:B0-----:R-:W-:Y:S02]  /*0180*/  IADD3 R4, P1, PT, R0.reuse, UR10, RZ ;  /* 0x0000000a00047c10 */ /* 0x041fe4000ff3e0ff */
[----:B------:R-:W-:Y:S02]  /*0190*/  IADD3 R2, P0, PT, R0, UR8, RZ ;  /* 0x0000000800027c10 */ /* 0x000fe4000ff1e0ff */
[C---:B------:R-:W-:Y:S02]  /*01a0*/  IADD3.X R5, PT, PT, R7.reuse, UR11, RZ, P1, !PT ;  /* 0x0000000b07057c10 */ /* 0x040fe40008ffe4ff */
[----:B------:R-:W-:-:S04]  /*01b0*/  IADD3.X R3, PT, PT, R7, UR9, RZ, P0, !PT ;  /* 0x0000000907037c10 */ /* 0x000fc800087fe4ff */
[----:B-1----:R-:W3:Y:S04]  /*01c0*/  LDG.E.U8 R5, desc[UR4][R4.64] ;  /* 0x0000000404057981 */ /* 0x002ee8000c1e1100 */
[----:B------:R-:W3:Y:S01]  /*01d0*/  LDG.E.U8 R2, desc[UR4][R2.64] ;  /* 0x0000000402027981 */ /* 0x000ee2000c1e1100 */
[----:B--2---:R-:W-:-:S04]  /*01e0*/  IADD3 R6, P0, PT, R0, UR6, RZ ;  /* 0x0000000600067c10 */ /* 0x004fc8000ff1e0ff */
[----:B------:R-:W-:Y:S02]  /*01f0*/  IADD3.X R7, PT, PT, R7, UR7, RZ, P0, !PT ;  /* 0x0000000707077c10 */ /* 0x000fe400087fe4ff */
[----:B---3--:R-:W-:-:S05]  /*0200*/  LOP3.LUT R9, R5, R2, RZ, 0xfc, !PT ;  /* 0x0000000205097212 */ /* 0x008fca00078efcff */
[----:B------:R-:W-:Y:S01]  /*0210*/  STG.E.U8 desc[UR4][R6.64], R9 ;  /* 0x0000000906007986 */ /* 0x000fe2000c101104 */
[----:B------:R-:W-:Y:S05]  /*0220*/  EXIT ;  /* 0x000000000000794d */ /* 0x000fea0003800000 */
.L_x_0:
[----:B------:R-:W-:-:S00]  /*0230*/  BRA `(.L_x_0) ;  /* 0xfffffffc00fc7947 */ /* 0x000fc0000383ffff */
[----:B------:R-:W-:-:S00]  /*0240*/  NOP ;  /* 0x0000000000007918 */ /* 0x000fc00000000000 */
        /* <DEDUP_REMOVED lines=11> */
.L_x_1:


//--------------------- .nv.shared.reserved.0     --------------------------
	.section	.nv.shared.reserved.0,"aw",@nobits
	.weak		__nv_reservedSMEM_offset_0_alias
	.size		__nv_reservedSMEM_offset_0_alias, 0, 64
	.other		__nv_reservedSMEM_offset_0_alias,@"STO_CUDA_RESERVED_SHARED STV_DEFAULT"
__nv_reservedSMEM_offset_0_alias:
	.zero		0
	.zero		64


//--------------------- .nv.constant0._Z10orBitByBitPhS_S_i --------------------------
	.section	.nv.constant0._Z10orBitByBitPhS_S_i,"a",@progbits
	.sectionflags	@""
	.align	4
.nv.constant0._Z10orBitByBitPhS_S_i:
	.zero		924


//--------------------- SYMBOLS --------------------------

	.type		.nv.reservedSmem.offset0,@object
	.size		.nv.reservedSmem.offset0,0x4
